//
// Generated by NVIDIA NVVM Compiler
//
// Compiler Build ID: CL-36424714
// Cuda compilation tools, release 13.0, V13.0.88
// Based on NVVM 20.0.0
//

.version 9.0
.target sm_100
.address_size 64

	// .globl	_Z10signReduceiiPjPi

.visible .entry _Z10signReduceiiPjPi(
	.param .u32 _Z10signReduceiiPjPi_param_0,
	.param .u32 _Z10signReduceiiPjPi_param_1,
	.param .u64 .ptr .align 1 _Z10signReduceiiPjPi_param_2,
	.param .u64 .ptr .align 1 _Z10signReduceiiPjPi_param_3
)
{
	.reg .pred 	%p<4>;
	.reg .b32 	%r<20>;
	.reg .b64 	%rd<9>;

	ld.param.u32 	%r8, [_Z10signReduceiiPjPi_param_0];
	ld.param.u32 	%r9, [_Z10signReduceiiPjPi_param_1];
	ld.param.u64 	%rd2, [_Z10signReduceiiPjPi_param_2];
	ld.param.u64 	%rd3, [_Z10signReduceiiPjPi_param_3];
	mov.u32 	%r10, %ntid.x;
	mov.u32 	%r11, %ctaid.x;
	mov.u32 	%r12, %tid.x;
	mad.lo.s32 	%r1, %r10, %r11, %r12;
	setp.ge.s32 	%p1, %r1, %r9;
	@%p1 bra 	$L__BB0_5;
	add.s32 	%r14, %r8, -1;
	mul.lo.s32 	%r2, %r14, %r9;
	setp.ge.s32 	%p2, %r1, %r2;
	mov.b32 	%r19, 1000033;
	@%p2 bra 	$L__BB0_4;
	cvta.to.global.u64 	%rd1, %rd2;
	mov.b32 	%r19, 1000033;
	mov.u32 	%r17, %r1;
$L__BB0_3:
	mul.wide.s32 	%rd4, %r17, 4;
	add.s64 	%rd5, %rd1, %rd4;
	ld.global.u32 	%r16, [%rd5];
	min.u32 	%r19, %r16, %r19;
	add.s32 	%r17, %r17, %r9;
	setp.lt.s32 	%p3, %r17, %r2;
	@%p3 bra 	$L__BB0_3;
$L__BB0_4:
	cvta.to.global.u64 	%rd6, %rd3;
	mul.wide.s32 	%rd7, %r1, 4;
	add.s64 	%rd8, %rd6, %rd7;
	st.global.u32 	[%rd8], %r19;
$L__BB0_5:
	ret;

}
	// .globl	_Z11signCurrentiiPKiS0_S0_Pj
.visible .entry _Z11signCurrentiiPKiS0_S0_Pj(
	.param .u32 _Z11signCurrentiiPKiS0_S0_Pj_param_0,
	.param .u32 _Z11signCurrentiiPKiS0_S0_Pj_param_1,
	.param .u64 .ptr .align 1 _Z11signCurrentiiPKiS0_S0_Pj_param_2,
	.param .u64 .ptr .align 1 _Z11signCurrentiiPKiS0_S0_Pj_param_3,
	.param .u64 .ptr .align 1 _Z11signCurrentiiPKiS0_S0_Pj_param_4,
	.param .u64 .ptr .align 1 _Z11signCurrentiiPKiS0_S0_Pj_param_5
)
{
	.reg .pred 	%p<2>;
	.reg .b32 	%r<14>;
	.reg .b64 	%rd<33>;

	ld.param.u32 	%r3, [_Z11signCurrentiiPKiS0_S0_Pj_param_0];
	ld.param.u32 	%r2, [_Z11signCurrentiiPKiS0_S0_Pj_param_1];
	ld.param.u64 	%rd1, [_Z11signCurrentiiPKiS0_S0_Pj_param_2];
	ld.param.u64 	%rd2, [_Z11signCurrentiiPKiS0_S0_Pj_param_3];
	ld.param.u64 	%rd3, [_Z11signCurrentiiPKiS0_S0_Pj_param_4];
	ld.param.u64 	%rd4, [_Z11signCurrentiiPKiS0_S0_Pj_param_5];
	mov.u32 	%r4, %ntid.x;
	mov.u32 	%r5, %ctaid.x;
	mov.u32 	%r6, %tid.x;
	mad.lo.s32 	%r1, %r4, %r5, %r6;
	add.s32 	%r7, %r3, -1;
	mul.lo.s32 	%r8, %r2, %r7;
	setp.ge.s32 	%p1, %r1, %r8;
	@%p1 bra 	$L__BB1_2;
	cvta.to.global.u64 	%rd5, %rd3;
	cvta.to.global.u64 	%rd6, %rd1;
	cvta.to.global.u64 	%rd7, %rd2;
	cvta.to.global.u64 	%rd8, %rd4;
	div.s32 	%r9, %r1, %r2;
	mul.wide.s32 	%rd9, %r9, 4;
	add.s64 	%rd10, %rd5, %rd9;
	ld.global.u32 	%r10, [%rd10+4];
	mul.lo.s32 	%r11, %r9, %r2;
	sub.s32 	%r12, %r1, %r11;
	mul.wide.s32 	%rd11, %r12, 4;
	add.s64 	%rd12, %rd6, %rd11;
	ld.global.u32 	%r13, [%rd12];
	mul.wide.s32 	%rd13, %r13, %r10;
	mul.hi.s64 	%rd14, %rd13, -8775656662677082289;
	add.s64 	%rd15, %rd14, %rd13;
	shr.u64 	%rd16, %rd15, 63;
	shr.s64 	%rd17, %rd15, 19;
	add.s64 	%rd18, %rd17, %rd16;
	mul.lo.s64 	%rd19, %rd18, 1000033;
	sub.s64 	%rd20, %rd13, %rd19;
	add.s64 	%rd21, %rd7, %rd11;
	ld.global.s32 	%rd22, [%rd21];
	add.s64 	%rd23, %rd20, %rd22;
	mul.hi.s64 	%rd24, %rd23, -8775656662677082289;
	add.s64 	%rd25, %rd24, %rd23;
	shr.u64 	%rd26, %rd25, 63;
	shr.u64 	%rd27, %rd25, 19;
	add.s64 	%rd28, %rd27, %rd26;
	mul.lo.s64 	%rd29, %rd28, 1000033;
	sub.s64 	%rd30, %rd23, %rd29;
	mul.wide.s32 	%rd31, %r1, 4;
	add.s64 	%rd32, %rd8, %rd31;
	st.global.u32 	[%rd32], %rd30;
$L__BB1_2:
	ret;

}
	// .globl	_Z10sigCompareiiiPKiPj
.visible .entry _Z10sigCompareiiiPKiPj(
	.param .u32 _Z10sigCompareiiiPKiPj_param_0,
	.param .u32 _Z10sigCompareiiiPKiPj_param_1,
	.param .u32 _Z10sigCompareiiiPKiPj_param_2,
	.param .u64 .ptr .align 1 _Z10sigCompareiiiPKiPj_param_3,
	.param .u64 .ptr .align 1 _Z10sigCompareiiiPKiPj_param_4
)
{
	.reg .pred 	%p<3>;
	.reg .b32 	%r<15>;
	.reg .b64 	%rd<11>;

	ld.param.u32 	%r2, [_Z10sigCompareiiiPKiPj_param_0];
	ld.param.u32 	%r4, [_Z10sigCompareiiiPKiPj_param_1];
	ld.param.u32 	%r3, [_Z10sigCompareiiiPKiPj_param_2];
	ld.param.u64 	%rd1, [_Z10sigCompareiiiPKiPj_param_3];
	ld.param.u64 	%rd2, [_Z10sigCompareiiiPKiPj_param_4];
	mov.u32 	%r5, %ntid.x;
	mov.u32 	%r6, %ctaid.x;
	mov.u32 	%r7, %tid.x;
	mad.lo.s32 	%r1, %r5, %r6, %r7;
	mul.lo.s32 	%r8, %r4, %r2;
	setp.ge.s32 	%p1, %r1, %r8;
	@%p1 bra 	$L__BB2_3;
	cvta.to.global.u64 	%rd3, %rd1;
	rem.s32 	%r9, %r1, %r2;
	add.s32 	%r10, %r3, %r1;
	sub.s32 	%r11, %r10, %r9;
	mul.wide.s32 	%rd4, %r11, 4;
	add.s64 	%rd5, %rd3, %rd4;
	ld.global.u32 	%r12, [%rd5];
	mul.wide.s32 	%rd6, %r1, 4;
	add.s64 	%rd7, %rd3, %rd6;
	ld.global.u32 	%r13, [%rd7];
	setp.ne.s32 	%p2, %r12, %r13;
	@%p2 bra 	$L__BB2_3;
	cvta.to.global.u64 	%rd8, %rd2;
	add.s64 	%rd10, %rd8, %rd6;
	mov.b32 	%r14, 1;
	st.global.u32 	[%rd10], %r14;
$L__BB2_3:
	ret;

}
	// .globl	_Z12sigComReduceiiPiPj
.visible .entry _Z12sigComReduceiiPiPj(
	.param .u32 _Z12sigComReduceiiPiPj_param_0,
	.param .u32 _Z12sigComReduceiiPiPj_param_1,
	.param .u64 .ptr .align 1 _Z12sigComReduceiiPiPj_param_2,
	.param .u64 .ptr .align 1 _Z12sigComReduceiiPiPj_param_3
)
{
	.reg .pred 	%p<8>;
	.reg .b32 	%r<48>;
	.reg .b64 	%rd<15>;

	ld.param.u32 	%r18, [_Z12sigComReduceiiPiPj_param_0];
	ld.param.u32 	%r19, [_Z12sigComReduceiiPiPj_param_1];
	ld.param.u64 	%rd3, [_Z12sigComReduceiiPiPj_param_2];
	ld.param.u64 	%rd4, [_Z12sigComReduceiiPiPj_param_3];
	cvta.to.global.u64 	%rd1, %rd4;
	mov.u32 	%r20, %ntid.x;
	mov.u32 	%r21, %ctaid.x;
	mov.u32 	%r22, %tid.x;
	mad.lo.s32 	%r45, %r20, %r21, %r22;
	setp.ge.s32 	%p1, %r45, %r18;
	@%p1 bra 	$L__BB3_8;
	mul.lo.s32 	%r2, %r19, %r18;
	setp.ge.s32 	%p2, %r45, %r2;
	@%p2 bra 	$L__BB3_8;
	cvta.to.global.u64 	%rd5, %rd3;
	mul.wide.s32 	%rd6, %r45, 4;
	add.s64 	%rd2, %rd5, %rd6;
	ld.global.u32 	%r44, [%rd2];
	add.s32 	%r23, %r45, %r18;
	max.s32 	%r24, %r2, %r23;
	setp.lt.s32 	%p3, %r23, %r2;
	selp.u32 	%r25, 1, 0, %p3;
	add.s32 	%r26, %r23, %r25;
	sub.s32 	%r27, %r24, %r26;
	div.u32 	%r28, %r27, %r18;
	add.s32 	%r4, %r28, %r25;
	and.b32  	%r29, %r4, 3;
	setp.eq.s32 	%p4, %r29, 3;
	@%p4 bra 	$L__BB3_5;
	add.s32 	%r30, %r4, 1;
	and.b32  	%r31, %r30, 3;
	neg.s32 	%r41, %r31;
$L__BB3_4:
	.pragma "nounroll";
	mul.wide.s32 	%rd7, %r45, 4;
	add.s64 	%rd8, %rd1, %rd7;
	ld.global.u32 	%r32, [%rd8];
	add.s32 	%r44, %r32, %r44;
	st.global.u32 	[%rd2], %r44;
	add.s32 	%r45, %r45, %r18;
	add.s32 	%r41, %r41, 1;
	setp.ne.s32 	%p5, %r41, 0;
	@%p5 bra 	$L__BB3_4;
$L__BB3_5:
	setp.lt.u32 	%p6, %r4, 3;
	@%p6 bra 	$L__BB3_8;
	mul.wide.s32 	%rd11, %r18, 4;
	shl.b32 	%r40, %r18, 2;
$L__BB3_7:
	mul.wide.s32 	%rd9, %r45, 4;
	add.s64 	%rd10, %rd1, %rd9;
	ld.global.u32 	%r33, [%rd10];
	add.s32 	%r34, %r33, %r44;
	st.global.u32 	[%rd2], %r34;
	add.s64 	%rd12, %rd10, %rd11;
	ld.global.u32 	%r35, [%rd12];
	add.s32 	%r36, %r35, %r34;
	st.global.u32 	[%rd2], %r36;
	add.s64 	%rd13, %rd12, %rd11;
	ld.global.u32 	%r37, [%rd13];
	add.s32 	%r38, %r37, %r36;
	st.global.u32 	[%rd2], %r38;
	add.s64 	%rd14, %rd13, %rd11;
	ld.global.u32 	%r39, [%rd14];
	add.s32 	%r44, %r39, %r38;
	st.global.u32 	[%rd2], %r44;
	add.s32 	%r45, %r40, %r45;
	setp.lt.s32 	%p7, %r45, %r2;
	@%p7 bra 	$L__BB3_7;
$L__BB3_8:
	ret;

}


// ===== COMPILED SASS (sm_100) =====

	.target	sm_100

	.elftype	@"ET_EXEC"


//--------------------- .note.nv.tkinfo           --------------------------
	.section	.note.nv.tkinfo,"",@"SHT_NOTE"
	.sectionflags	@"SHF_NOTE_NV_TKINFO"
	.tkinfo
        /*0018*/ 	.word	0x00000002
        /*0030*/ 	.string	""
        /*0030*/ 	.string	"ptxas"
        /*0030*/ 	.string	"Cuda compilation tools, release 13.0, V13.0.88"
        /*0030*/ 	.string	"Build cuda_13.0.r13.0/compiler.36424714_0"
        /*0030*/ 	.string	"-arch sm_100 -m 64 "



//--------------------- .note.nv.cuinfo           --------------------------
	.section	.note.nv.cuinfo,"",@"SHT_NOTE"
	.sectionflags	@"SHF_NOTE_NV_CUINFO"
        /*0018*/ 	.short	0x0002
        /*001a*/ 	.short	0x0064
        /*001c*/ 	.short	0x0082
	.zero		2


//--------------------- .nv.info                  --------------------------
	.section	.nv.info,"",@"SHT_CUDA_INFO"
	.align	4


	//----- nvinfo : EIATTR_REGCOUNT
	.align		4
        /*0000*/ 	.byte	0x04, 0x2f
        /*0002*/ 	.short	(.L_1 - .L_0)
	.align		4
.L_0:
        /*0004*/ 	.word	index@(_Z10signReduceiiPjPi)
        /*0008*/ 	.word	0x0000000e


	//----- nvinfo : EIATTR_FRAME_SIZE
	.align		4
.L_1:
        /*000c*/ 	.byte	0x04, 0x11
        /*000e*/ 	.short	(.L_3 - .L_2)
	.align		4
.L_2:
        /*0010*/ 	.word	index@(_Z10signReduceiiPjPi)
        /*0014*/ 	.word	0x00000000


	//----- nvinfo : EIATTR_REGCOUNT
	.align		4
.L_3:
        /*0018*/ 	.byte	0x04, 0x2f
        /*001a*/ 	.short	(.L_5 - .L_4)
	.align		4
.L_4:
        /*001c*/ 	.word	index@(_Z11signCurrentiiPKiS0_S0_Pj)
        /*0020*/ 	.word	0x00000012


	//----- nvinfo : EIATTR_FRAME_SIZE
	.align		4
.L_5:
        /*0024*/ 	.byte	0x04, 0x11
        /*0026*/ 	.short	(.L_7 - .L_6)
	.align		4
.L_6:
        /*0028*/ 	.word	index@(_Z11signCurrentiiPKiS0_S0_Pj)
        /*002c*/ 	.word	0x00000000


	//----- nvinfo : EIATTR_REGCOUNT
	.align		4
.L_7:
        /*0030*/ 	.byte	0x04, 0x2f
        /*0032*/ 	.short	(.L_9 - .L_8)
	.align		4
.L_8:
        /*0034*/ 	.word	index@(_Z10sigCompareiiiPKiPj)
        /*0038*/ 	.word	0x0000000b


	//----- nvinfo : EIATTR_FRAME_SIZE
	.align		4
.L_9:
        /*003c*/ 	.byte	0x04, 0x11
        /*003e*/ 	.short	(.L_11 - .L_10)
	.align		4
.L_10:
        /*0040*/ 	.word	index@(_Z10sigCompareiiiPKiPj)
        /*0044*/ 	.word	0x00000000


	//----- nvinfo : EIATTR_REGCOUNT
	.align		4
.L_11:
        /*0048*/ 	.byte	0x04, 0x2f
        /*004a*/ 	.short	(.L_13 - .L_12)
	.align		4
.L_12:
        /*004c*/ 	.word	index@(_Z12sigComReduceiiPiPj)
        /*0050*/ 	.word	0x0000001a


	//----- nvinfo : EIATTR_FRAME_SIZE
	.align		4
.L_13:
        /*0054*/ 	.byte	0x04, 0x11
        /*0056*/ 	.short	(.L_15 - .L_14)
	.align		4
.L_14:
        /*0058*/ 	.word	index@(_Z12sigComReduceiiPiPj)
        /*005c*/ 	.word	0x00000000


	//----- nvinfo : EIATTR_MIN_STACK_SIZE
	.align		4
.L_15:
        /*0060*/ 	.byte	0x04, 0x12
        /*0062*/ 	.short	(.L_17 - .L_16)
	.align		4
.L_16:
        /*0064*/ 	.word	index@(_Z12sigComReduceiiPiPj)
        /*0068*/ 	.word	0x00000000


	//----- nvinfo : EIATTR_MIN_STACK_SIZE
	.align		4
.L_17:
        /*006c*/ 	.byte	0x04, 0x12
        /*006e*/ 	.short	(.L_19 - .L_18)
	.align		4
.L_18:
        /*0070*/ 	.word	index@(_Z10sigCompareiiiPKiPj)
        /*0074*/ 	.word	0x00000000


	//----- nvinfo : EIATTR_MIN_STACK_SIZE
	.align		4
.L_19:
        /*0078*/ 	.byte	0x04, 0x12
        /*007a*/ 	.short	(.L_21 - .L_20)
	.align		4
.L_20:
        /*007c*/ 	.word	index@(_Z11signCurrentiiPKiS0_S0_Pj)
        /*0080*/ 	.word	0x00000000


	//----- nvinfo : EIATTR_MIN_STACK_SIZE
	.align		4
.L_21:
        /*0084*/ 	.byte	0x04, 0x12
        /*0086*/ 	.short	(.L_23 - .L_22)
	.align		4
.L_22:
        /*0088*/ 	.word	index@(_Z10signReduceiiPjPi)
        /*008c*/ 	.word	0x00000000
.L_23:


//--------------------- .nv.compat                --------------------------
	.section	.nv.compat,"",@"SHT_CUDA_COMPAT_INFO"
	.align	4
        /*0000*/ 	.byte	0x02, 0x09, 0x00, 0x00, 0x02, 0x02, 0x01, 0x00, 0x02, 0x05, 0x05, 0x00, 0x03, 0x07, 0x01, 0x01
        /*0010*/ 	.byte	0x02, 0x03, 0x00, 0x00, 0x02, 0x06, 0x01, 0x00, 0x04, 0x0b, 0x08, 0x00, 0x09, 0x00, 0x00, 0x00
        /*0020*/ 	.byte	0x00, 0x00, 0x00, 0x00


//--------------------- .nv.info._Z12sigComReduceiiPiPj --------------------------
	.section	.nv.info._Z12sigComReduceiiPiPj,"",@"SHT_CUDA_INFO"
	.sectionflags	@""
	.align	4


	//----- nvinfo : EIATTR_CUDA_API_VERSION
	.align		4
        /*0000*/ 	.byte	0x04, 0x37
        /*0002*/ 	.short	(.L_25 - .L_24)
.L_24:
        /*0004*/ 	.word	0x00000082


	//----- nvinfo : EIATTR_KPARAM_INFO
	.align		4
.L_25:
        /*0008*/ 	.byte	0x04, 0x17
        /*000a*/ 	.short	(.L_27 - .L_26)
.L_26:
        /*000c*/ 	.word	0x00000000
        /*0010*/ 	.short	0x0003
        /*0012*/ 	.short	0x0010
        /*0014*/ 	.byte	0x00, 0xf5, 0x21, 0x00


	//----- nvinfo : EIATTR_KPARAM_INFO
	.align		4
.L_27:
        /*0018*/ 	.byte	0x04, 0x17
        /*001a*/ 	.short	(.L_29 - .L_28)
.L_28:
        /*001c*/ 	.word	0x00000000
        /*0020*/ 	.short	0x0002
        /*0022*/ 	.short	0x0008
        /*0024*/ 	.byte	0x00, 0xf5, 0x21, 0x00


	//----- nvinfo : EIATTR_KPARAM_INFO
	.align		4
.L_29:
        /*0028*/ 	.byte	0x04, 0x17
        /*002a*/ 	.short	(.L_31 - .L_30)
.L_30:
        /*002c*/ 	.word	0x00000000
        /*0030*/ 	.short	0x0001
        /*0032*/ 	.short	0x0004
        /*0034*/ 	.byte	0x00, 0xf0, 0x11, 0x00


	//----- nvinfo : EIATTR_KPARAM_INFO
	.align		4
.L_31:
        /*0038*/ 	.byte	0x04, 0x17
        /*003a*/ 	.short	(.L_33 - .L_32)
.L_32:
        /*003c*/ 	.word	0x00000000
        /*0040*/ 	.short	0x0000
        /*0042*/ 	.short	0x0000
        /*0044*/ 	.byte	0x00, 0xf0, 0x11, 0x00


	//----- nvinfo : EIATTR_SPARSE_MMA_MASK
	.align		4
.L_33:
        /*0048*/ 	.byte	0x03, 0x50
        /*004a*/ 	.short	0x0000


	//----- nvinfo : EIATTR_MAXREG_COUNT
	.align		4
        /*004c*/ 	.byte	0x03, 0x1b
        /*004e*/ 	.short	0x00ff


	//----- nvinfo : EIATTR_MERCURY_ISA_VERSION
	.align		4
        /*0050*/ 	.byte	0x03, 0x5f
        /*0052*/ 	.short	0x0101


	//----- nvinfo : EIATTR_VRC_CTA_INIT_COUNT
	.align		4
        /*0054*/ 	.byte	0x02, 0x4a
	.zero		1
	.zero		1


	//----- nvinfo : EIATTR_EXIT_INSTR_OFFSETS
	.align		4
        /*0058*/ 	.byte	0x04, 0x1c
        /*005a*/ 	.short	(.L_35 - .L_34)


	//   ....[0]....
.L_34:
        /*005c*/ 	.word	0x00000070


	//   ....[1]....
        /*0060*/ 	.word	0x000000b0


	//   ....[2]....
        /*0064*/ 	.word	0x000003b0


	//   ....[3]....
        /*0068*/ 	.word	0x000004f0


	//----- nvinfo : EIATTR_CRS_STACK_SIZE
	.align		4
.L_35:
        /*006c*/ 	.byte	0x04, 0x1e
        /*006e*/ 	.short	(.L_37 - .L_36)
.L_36:
        /*0070*/ 	.word	0x00000000


	//----- nvinfo : EIATTR_CBANK_PARAM_SIZE
	.align		4
.L_37:
        /*0074*/ 	.byte	0x03, 0x19
        /*0076*/ 	.short	0x0018


	//----- nvinfo : EIATTR_PARAM_CBANK
	.align		4
        /*0078*/ 	.byte	0x04, 0x0a
        /*007a*/ 	.short	(.L_39 - .L_38)
	.align		4
.L_38:
        /*007c*/ 	.word	index@(.nv.constant0._Z12sigComReduceiiPiPj)
        /*0080*/ 	.short	0x0380
        /*0082*/ 	.short	0x0018


	//----- nvinfo : EIATTR_SW_WAR
	.align		4
.L_39:
        /*0084*/ 	.byte	0x04, 0x36
        /*0086*/ 	.short	(.L_41 - .L_40)
.L_40:
        /*0088*/ 	.word	0x00000008
.L_41:


//--------------------- .nv.info._Z10sigCompareiiiPKiPj --------------------------
	.section	.nv.info._Z10sigCompareiiiPKiPj,"",@"SHT_CUDA_INFO"
	.sectionflags	@""
	.align	4


	//----- nvinfo : EIATTR_CUDA_API_VERSION
	.align		4
        /*0000*/ 	.byte	0x04, 0x37
        /*0002*/ 	.short	(.L_43 - .L_42)
.L_42:
        /*0004*/ 	.word	0x00000082


	//----- nvinfo : EIATTR_KPARAM_INFO
	.align		4
.L_43:
        /*0008*/ 	.byte	0x04, 0x17
        /*000a*/ 	.short	(.L_45 - .L_44)
.L_44:
        /*000c*/ 	.word	0x00000000
        /*0010*/ 	.short	0x0004
        /*0012*/ 	.short	0x0018
        /*0014*/ 	.byte	0x00, 0xf5, 0x21, 0x00


	//----- nvinfo : EIATTR_KPARAM_INFO
	.align		4
.L_45:
        /*0018*/ 	.byte	0x04, 0x17
        /*001a*/ 	.short	(.L_47 - .L_46)
.L_46:
        /*001c*/ 	.word	0x00000000
        /*0020*/ 	.short	0x0003
        /*0022*/ 	.short	0x0010
        /*0024*/ 	.byte	0x00, 0xf5, 0x21, 0x00


	//----- nvinfo : EIATTR_KPARAM_INFO
	.align		4
.L_47:
        /*0028*/ 	.byte	0x04, 0x17
        /*002a*/ 	.short	(.L_49 - .L_48)
.L_48:
        /*002c*/ 	.word	0x00000000
        /*0030*/ 	.short	0x0002
        /*0032*/ 	.short	0x0008
        /*0034*/ 	.byte	0x00, 0xf0, 0x11, 0x00


	//----- nvinfo : EIATTR_KPARAM_INFO
	.align		4
.L_49:
        /*0038*/ 	.byte	0x04, 0x17
        /*003a*/ 	.short	(.L_51 - .L_50)
.L_50:
        /*003c*/ 	.word	0x00000000
        /*0040*/ 	.short	0x0001
        /*0042*/ 	.short	0x0004
        /*0044*/ 	.byte	0x00, 0xf0, 0x11, 0x00


	//----- nvinfo : EIATTR_KPARAM_INFO
	.align		4
.L_51:
        /*0048*/ 	.byte	0x04, 0x17
        /*004a*/ 	.short	(.L_53 - .L_52)
.L_52:
        /*004c*/ 	.word	0x00000000
        /*0050*/ 	.short	0x0000
        /*0052*/ 	.short	0x0000
        /*0054*/ 	.byte	0x00, 0xf0, 0x11, 0x00


	//----- nvinfo : EIATTR_SPARSE_MMA_MASK
	.align		4
.L_53:
        /*0058*/ 	.byte	0x03, 0x50
        /*005a*/ 	.short	0x0000


	//----- nvinfo : EIATTR_MAXREG_COUNT
	.align		4
        /*005c*/ 	.byte	0x03, 0x1b
        /*005e*/ 	.short	0x00ff


	//----- nvinfo : EIATTR_MERCURY_ISA_VERSION
	.align		4
        /*0060*/ 	.byte	0x03, 0x5f
        /*0062*/ 	.short	0x0101


	//----- nvinfo : EIATTR_VRC_CTA_INIT_COUNT
	.align		4
        /*0064*/ 	.byte	0x02, 0x4a
	.zero		1
	.zero		1


	//----- nvinfo : EIATTR_EXIT_INSTR_OFFSETS
	.align		4
        /*0068*/ 	.byte	0x04, 0x1c
        /*006a*/ 	.short	(.L_55 - .L_54)


	//   ....[0]....
.L_54:
        /*006c*/ 	.word	0x00000080


	//   ....[1]....
        /*0070*/ 	.word	0x00000270


	//   ....[2]....
        /*0074*/ 	.word	0x000002c0


	//----- nvinfo : EIATTR_CBANK_PARAM_SIZE
	.align		4
.L_55:
        /*0078*/ 	.byte	0x03, 0x19
        /*007a*/ 	.short	0x0020


	//----- nvinfo : EIATTR_PARAM_CBANK
	.align		4
        /*007c*/ 	.byte	0x04, 0x0a
        /*007e*/ 	.short	(.L_57 - .L_56)
	.align		4
.L_56:
        /*0080*/ 	.word	index@(.nv.constant0._Z10sigCompareiiiPKiPj)
        /*0084*/ 	.short	0x0380
        /*0086*/ 	.short	0x0020


	//----- nvinfo : EIATTR_SW_WAR
	.align		4
.L_57:
        /*0088*/ 	.byte	0x04, 0x36
        /*008a*/ 	.short	(.L_59 - .L_58)
.L_58:
        /*008c*/ 	.word	0x00000008
.L_59:


//--------------------- .nv.info._Z11signCurrentiiPKiS0_S0_Pj --------------------------
	.section	.nv.info._Z11signCurrentiiPKiS0_S0_Pj,"",@"SHT_CUDA_INFO"
	.sectionflags	@""
	.align	4


	//----- nvinfo : EIATTR_CUDA_API_VERSION
	.align		4
        /*0000*/ 	.byte	0x04, 0x37
        /*0002*/ 	.short	(.L_61 - .L_60)
.L_60:
        /*0004*/ 	.word	0x00000082


	//----- nvinfo : EIATTR_KPARAM_INFO
	.align		4
.L_61:
        /*0008*/ 	.byte	0x04, 0x17
        /*000a*/ 	.short	(.L_63 - .L_62)
.L_62:
        /*000c*/ 	.word	0x00000000
        /*0010*/ 	.short	0x0005
        /*0012*/ 	.short	0x0020
        /*0014*/ 	.byte	0x00, 0xf5, 0x21, 0x00


	//----- nvinfo : EIATTR_KPARAM_INFO
	.align		4
.L_63:
        /*0018*/ 	.byte	0x04, 0x17
        /*001a*/ 	.short	(.L_65 - .L_64)
.L_64:
        /*001c*/ 	.word	0x00000000
        /*0020*/ 	.short	0x0004
        /*0022*/ 	.short	0x0018
        /*0024*/ 	.byte	0x00, 0xf5, 0x21, 0x00


	//----- nvinfo : EIATTR_KPARAM_INFO
	.align		4
.L_65:
        /*0028*/ 	.byte	0x04, 0x17
        /*002a*/ 	.short	(.L_67 - .L_66)
.L_66:
        /*002c*/ 	.word	0x00000000
        /*0030*/ 	.short	0x0003
        /*0032*/ 	.short	0x0010
        /*0034*/ 	.byte	0x00, 0xf5, 0x21, 0x00


	//----- nvinfo : EIATTR_KPARAM_INFO
	.align		4
.L_67:
        /*0038*/ 	.byte	0x04, 0x17
        /*003a*/ 	.short	(.L_69 - .L_68)
.L_68:
        /*003c*/ 	.word	0x00000000
        /*0040*/ 	.short	0x0002
        /*0042*/ 	.short	0x0008
        /*0044*/ 	.byte	0x00, 0xf5, 0x21, 0x00


	//----- nvinfo : EIATTR_KPARAM_INFO
	.align		4
.L_69:
        /*0048*/ 	.byte	0x04, 0x17
        /*004a*/ 	.short	(.L_71 - .L_70)
.L_70:
        /*004c*/ 	.word	0x00000000
        /*0050*/ 	.short	0x0001
        /*0052*/ 	.short	0x0004
        /*0054*/ 	.byte	0x00, 0xf0, 0x11, 0x00


	//----- nvinfo : EIATTR_KPARAM_INFO
	.align		4
.L_71:
        /*0058*/ 	.byte	0x04, 0x17
        /*005a*/ 	.short	(.L_73 - .L_72)
.L_72:
        /*005c*/ 	.word	0x00000000
        /*0060*/ 	.short	0x0000
        /*0062*/ 	.short	0x0000
        /*0064*/ 	.byte	0x00, 0xf0, 0x11, 0x00


	//----- nvinfo : EIATTR_SPARSE_MMA_MASK
	.align		4
.L_73:
        /*0068*/ 	.byte	0x03, 0x50
        /*006a*/ 	.short	0x0000


	//----- nvinfo : EIATTR_MAXREG_COUNT
	.align		4
        /*006c*/ 	.byte	0x03, 0x1b
        /*006e*/ 	.short	0x00ff


	//----- nvinfo : EIATTR_MERCURY_ISA_VERSION
	.align		4
        /*0070*/ 	.byte	0x03, 0x5f
        /*0072*/ 	.short	0x0101


	//----- nvinfo : EIATTR_VRC_CTA_INIT_COUNT
	.align		4
        /*0074*/ 	.byte	0x02, 0x4a
	.zero		1
	.zero		1


	//----- nvinfo : EIATTR_EXIT_INSTR_OFFSETS
	.align		4
        /*0078*/ 	.byte	0x04, 0x1c
        /*007a*/ 	.short	(.L_75 - .L_74)


	//   ....[0]....
.L_74:
        /*007c*/ 	.word	0x00000090


	//   ....[1]....
        /*0080*/ 	.word	0x00000580


	//----- nvinfo : EIATTR_CBANK_PARAM_SIZE
	.align		4
.L_75:
        /*0084*/ 	.byte	0x03, 0x19
        /*0086*/ 	.short	0x0028


	//----- nvinfo : EIATTR_PARAM_CBANK
	.align		4
        /*0088*/ 	.byte	0x04, 0x0a
        /*008a*/ 	.short	(.L_77 - .L_76)
	.align		4
.L_76:
        /*008c*/ 	.word	index@(.nv.constant0._Z11signCurrentiiPKiS0_S0_Pj)
        /*0090*/ 	.short	0x0380
        /*0092*/ 	.short	0x0028


	//----- nvinfo : EIATTR_SW_WAR
	.align		4
.L_77:
        /*0094*/ 	.byte	0x04, 0x36
        /*0096*/ 	.short	(.L_79 - .L_78)
.L_78:
        /*0098*/ 	.word	0x00000008
.L_79:


//--------------------- .nv.info._Z10signReduceiiPjPi --------------------------
	.section	.nv.info._Z10signReduceiiPjPi,"",@"SHT_CUDA_INFO"
	.sectionflags	@""
	.align	4


	//----- nvinfo : EIATTR_CUDA_API_VERSION
	.align		4
        /*0000*/ 	.byte	0x04, 0x37
        /*0002*/ 	.short	(.L_81 - .L_80)
.L_80:
        /*0004*/ 	.word	0x00000082


	//----- nvinfo : EIATTR_KPARAM_INFO
	.align		4
.L_81:
        /*0008*/ 	.byte	0x04, 0x17
        /*000a*/ 	.short	(.L_83 - .L_82)
.L_82:
        /*000c*/ 	.word	0x00000000
        /*0010*/ 	.short	0x0003
        /*0012*/ 	.short	0x0010
        /*0014*/ 	.byte	0x00, 0xf5, 0x21, 0x00


	//----- nvinfo : EIATTR_KPARAM_INFO
	.align		4
.L_83:
        /*0018*/ 	.byte	0x04, 0x17
        /*001a*/ 	.short	(.L_85 - .L_84)
.L_84:
        /*001c*/ 	.word	0x00000000
        /*0020*/ 	.short	0x0002
        /*0022*/ 	.short	0x0008
        /*0024*/ 	.byte	0x00, 0xf5, 0x21, 0x00


	//----- nvinfo : EIATTR_KPARAM_INFO
	.align		4
.L_85:
        /*0028*/ 	.byte	0x04, 0x17
        /*002a*/ 	.short	(.L_87 - .L_86)
.L_86:
        /*002c*/ 	.word	0x00000000
        /*0030*/ 	.short	0x0001
        /*0032*/ 	.short	0x0004
        /*0034*/ 	.byte	0x00, 0xf0, 0x11, 0x00


	//----- nvinfo : EIATTR_KPARAM_INFO
	.align		4
.L_87:
        /*0038*/ 	.byte	0x04, 0x17
        /*003a*/ 	.short	(.L_89 - .L_88)
.L_88:
        /*003c*/ 	.word	0x00000000
        /*0040*/ 	.short	0x0000
        /*0042*/ 	.short	0x0000
        /*0044*/ 	.byte	0x00, 0xf0, 0x11, 0x00


	//----- nvinfo : EIATTR_SPARSE_MMA_MASK
	.align		4
.L_89:
        /*0048*/ 	.byte	0x03, 0x50
        /*004a*/ 	.short	0x0000


	//----- nvinfo : EIATTR_MAXREG_COUNT
	.align		4
        /*004c*/ 	.byte	0x03, 0x1b
        /*004e*/ 	.short	0x00ff


	//----- nvinfo : EIATTR_MERCURY_ISA_VERSION
	.align		4
        /*0050*/ 	.byte	0x03, 0x5f
        /*0052*/ 	.short	0x0101


	//----- nvinfo : EIATTR_VRC_CTA_INIT_COUNT
	.align		4
        /*0054*/ 	.byte	0x02, 0x4a
	.zero		1
	.zero		1


	//----- nvinfo : EIATTR_EXIT_INSTR_OFFSETS
	.align		4
        /*0058*/ 	.byte	0x04, 0x1c
        /*005a*/ 	.short	(.L_91 - .L_90)


	//   ....[0]....
.L_90:
        /*005c*/ 	.word	0x00000070


	//   ....[1]....
        /*0060*/ 	.word	0x000001d0


	//----- nvinfo : EIATTR_CRS_STACK_SIZE
	.align		4
.L_91:
        /*0064*/ 	.byte	0x04, 0x1e
        /*0066*/ 	.short	(.L_93 - .L_92)
.L_92:
        /*0068*/ 	.word	0x00000000


	//----- nvinfo : EIATTR_CBANK_PARAM_SIZE
	.align		4
.L_93:
        /*006c*/ 	.byte	0x03, 0x19
        /*006e*/ 	.short	0x0018


	//----- nvinfo : EIATTR_PARAM_CBANK
	.align		4
        /*0070*/ 	.byte	0x04, 0x0a
        /*0072*/ 	.short	(.L_95 - .L_94)
	.align		4
.L_94:
        /*0074*/ 	.word	index@(.nv.constant0._Z10signReduceiiPjPi)
        /*0078*/ 	.short	0x0380
        /*007a*/ 	.short	0x0018


	//----- nvinfo : EIATTR_SW_WAR
	.align		4
.L_95:
        /*007c*/ 	.byte	0x04, 0x36
        /*007e*/ 	.short	(.L_97 - .L_96)
.L_96:
        /*0080*/ 	.word	0x00000008
.L_97:


//--------------------- .nv.callgraph             --------------------------
	.section	.nv.callgraph,"",@"SHT_CUDA_CALLGRAPH"
	.align	4
	.sectionentsize	8
	.align		4
        /*0000*/ 	.word	0x00000000
	.align		4
        /*0004*/ 	.word	0xffffffff
	.align		4
        /*0008*/ 	.word	0x00000000
	.align		4
        /*000c*/ 	.word	0xfffffffe
	.align		4
        /*0010*/ 	.word	0x00000000
	.align		4
        /*0014*/ 	.word	0xfffffffd
	.align		4
        /*0018*/ 	.word	0x00000000
	.align		4
        /*001c*/ 	.word	0xfffffffc


//--------------------- .text._Z12sigComReduceiiPiPj --------------------------
	.section	.text._Z12sigComReduceiiPiPj,"ax",@progbits
	.align	128
        .global         _Z12sigComReduceiiPiPj
        .type           _Z12sigComReduceiiPiPj,@function
        .size           _Z12sigComReduceiiPiPj,(.L_x_11 - _Z12sigComReduceiiPiPj)
        .other          _Z12sigComReduceiiPiPj,@"STO_CUDA_ENTRY STV_DEFAULT"
_Z12sigComReduceiiPiPj:
.text._Z12sigComReduceiiPiPj:
[----:B------:R-:W-:Y:S01]  /*0000*/  LDC R1, c[0x0][0x37c] ;  /* 0x0000df00ff017b82 */ /* 0x000fe20000000800 */
[----:B------:R-:W0:Y:S07]  /*0010*/  S2R R5, SR_CTAID.X ;  /* 0x0000000000057919 */ /* 0x000e2e0000002500 */
[----:B------:R-:W1:Y:S01]  /*0020*/  LDC R0, c[0x0][0x380] ;  /* 0x0000e000ff007b82 */ /* 0x000e620000000800 */
[----:B------:R-:W0:Y:S01]  /*0030*/  LDCU UR4, c[0x0][0x360] ;  /* 0x00006c00ff0477ac */ /* 0x000e220008000800 */
[----:B------:R-:W0:Y:S02]  /*0040*/  S2R R2, SR_TID.X ;  /* 0x0000000000027919 */ /* 0x000e240000002100 */
[----:B0-----:R-:W-:-:S05]  /*0050*/  IMAD R5, R5, UR4, R2 ;  /* 0x0000000405057c24 */ /* 0x001fca000f8e0202 */
[----:B-1----:R-:W-:-:S13]  /*0060*/  ISETP.GE.AND P0, PT, R5, R0, PT ;  /* 0x000000000500720c */ /* 0x002fda0003f06270 */
[----:B------:R-:W-:Y:S05]  /*0070*/  @P0 EXIT ;  /* 0x000000000000094d */ /* 0x000fea0003800000 */
[----:B------:R-:W0:Y:S02]  /*0080*/  LDCU UR4, c[0x0][0x384] ;  /* 0x00007080ff0477ac */ /* 0x000e240008000800 */
[----:B0-----:R-:W-:-:S05]  /*0090*/  IMAD R4, R0, UR4, RZ ;  /* 0x0000000400047c24 */ /* 0x001fca000f8e02ff */
[----:B------:R-:W-:-:S13]  /*00a0*/  ISETP.GE.AND P0, PT, R5, R4, PT ;  /* 0x000000040500720c */ /* 0x000fda0003f06270 */
[----:B------:R-:W-:Y:S05]  /*00b0*/  @P0 EXIT ;  /* 0x000000000000094d */ /* 0x000fea0003800000 */
[----:B------:R-:W0:Y:S01]  /*00c0*/  LDC.64 R2, c[0x0][0x388] ;  /* 0x0000e200ff027b82 */ /* 0x000e220000000a00 */
[----:B------:R-:W1:Y:S01]  /*00d0*/  LDCU.64 UR4, c[0x0][0x358] ;  /* 0x00006b00ff0477ac */ /* 0x000e620008000a00 */
[----:B0-----:R-:W-:-:S05]  /*00e0*/  IMAD.WIDE R2, R5, 0x4, R2 ;  /* 0x0000000405027825 */ /* 0x001fca00078e0202 */
[----:B-1----:R0:W5:Y:S01]  /*00f0*/  LDG.E R9, desc[UR4][R2.64] ;  /* 0x0000000402097981 */ /* 0x002162000c1e1900 */
[----:B------:R-:W1:Y:S01]  /*0100*/  I2F.U32.RP R12, R0 ;  /* 0x00000000000c7306 */ /* 0x000e620000209000 */
[----:B------:R-:W-:Y:S01]  /*0110*/  IADD3 R11, PT, PT, R5, R0, RZ ;  /* 0x00000000050b7210 */ /* 0x000fe20007ffe0ff */
[----:B------:R-:W-:Y:S01]  /*0120*/  BSSY.RECONVERGENT B0, `(.L_x_0) ;  /* 0x0000028000007945 */ /* 0x000fe20003800200 */
[----:B------:R-:W-:Y:S02]  /*0130*/  ISETP.NE.U32.AND P2, PT, R0, RZ, PT ;  /* 0x000000ff0000720c */ /* 0x000fe40003f45070 */
[----:B------:R-:W-:Y:S02]  /*0140*/  ISETP.GE.AND P0, PT, R11, R4, PT ;  /* 0x000000040b00720c */ /* 0x000fe40003f06270 */
[----:B------:R-:W-:Y:S02]  /*0150*/  VIMNMX R8, PT, PT, R4, R11, !PT ;  /* 0x0000000b04087248 */ /* 0x000fe40007fe0100 */
[----:B------:R-:W-:-:S04]  /*0160*/  SEL R10, RZ, 0x1, P0 ;  /* 0x00000001ff0a7807 */ /* 0x000fc80000000000 */
[----:B------:R-:W-:Y:S01]  /*0170*/  IADD3 R11, PT, PT, R8, -R11, -R10 ;  /* 0x8000000b080b7210 */ /* 0x000fe20007ffe80a */
[----:B-1----:R-:W1:Y:S02]  /*0180*/  MUFU.RCP R12, R12 ;  /* 0x0000000c000c7308 */ /* 0x002e640000001000 */
[----:B-1----:R-:W-:-:S06]  /*0190*/  VIADD R6, R12, 0xffffffe ;  /* 0x0ffffffe0c067836 */ /* 0x002fcc0000000000 */
[----:B------:R1:W2:Y:S02]  /*01a0*/  F2I.FTZ.U32.TRUNC.NTZ R7, R6 ;  /* 0x0000000600077305 */ /* 0x0002a4000021f000 */
[----:B-1----:R-:W-:Y:S02]  /*01b0*/  IMAD.MOV.U32 R6, RZ, RZ, RZ ;  /* 0x000000ffff067224 */ /* 0x002fe400078e00ff */
[----:B--2---:R-:W-:-:S04]  /*01c0*/  IMAD.MOV R13, RZ, RZ, -R7 ;  /* 0x000000ffff0d7224 */ /* 0x004fc800078e0a07 */
[----:B------:R-:W-:-:S04]  /*01d0*/  IMAD R13, R13, R0, RZ ;  /* 0x000000000d0d7224 */ /* 0x000fc800078e02ff */
[----:B------:R-:W-:-:S06]  /*01e0*/  IMAD.HI.U32 R12, R7, R13, R6 ;  /* 0x0000000d070c7227 */ /* 0x000fcc00078e0006 */
[----:B------:R-:W-:-:S05]  /*01f0*/  IMAD.HI.U32 R13, R12, R11, RZ ;  /* 0x0000000b0c0d7227 */ /* 0x000fca00078e00ff */
[----:B------:R-:W-:-:S05]  /*0200*/  IADD3 R6, PT, PT, -R13, RZ, RZ ;  /* 0x000000ff0d067210 */ /* 0x000fca0007ffe1ff */
[----:B------:R-:W-:Y:S02]  /*0210*/  IMAD R11, R0, R6, R11 ;  /* 0x00000006000b7224 */ /* 0x000fe400078e020b */
[----:B------:R-:W1:Y:S03]  /*0220*/  LDC.64 R6, c[0x0][0x390] ;  /* 0x0000e400ff067b82 */ /* 0x000e660000000a00 */
[----:B------:R-:W-:-:S13]  /*0230*/  ISETP.GE.U32.AND P0, PT, R11, R0, PT ;  /* 0x000000000b00720c */ /* 0x000fda0003f06070 */
[----:B------:R-:W-:Y:S01]  /*0240*/  @P0 IMAD.IADD R11, R11, 0x1, -R0 ;  /* 0x000000010b0b0824 */ /* 0x000fe200078e0a00 */
[----:B------:R-:W-:-:S04]  /*0250*/  @P0 IADD3 R13, PT, PT, R13, 0x1, RZ ;  /* 0x000000010d0d0810 */ /* 0x000fc80007ffe0ff */
[----:B------:R-:W-:-:S13]  /*0260*/  ISETP.GE.U32.AND P1, PT, R11, R0, PT ;  /* 0x000000000b00720c */ /* 0x000fda0003f26070 */
[----:B------:R-:W-:Y:S01]  /*0270*/  @P1 VIADD R13, R13, 0x1 ;  /* 0x000000010d0d1836 */ /* 0x000fe20000000000 */
[----:B------:R-:W-:-:S04]  /*0280*/  @!P2 LOP3.LUT R13, RZ, R0, RZ, 0x33, !PT ;  /* 0x00000000ff0da212 */ /* 0x000fc800078e33ff */
[----:B------:R-:W-:-:S04]  /*0290*/  IADD3 R8, PT, PT, R10, R13, RZ ;  /* 0x0000000d0a087210 */ /* 0x000fc80007ffe0ff */
[C---:B------:R-:W-:Y:S02]  /*02a0*/  LOP3.LUT R10, R8.reuse, 0x3, RZ, 0xc0, !PT ;  /* 0x00000003080a7812 */ /* 0x040fe400078ec0ff */
[----:B------:R-:W-:Y:S02]  /*02b0*/  ISETP.GE.U32.AND P1, PT, R8, 0x3, PT ;  /* 0x000000030800780c */ /* 0x000fe40003f26070 */
[----:B------:R-:W-:-:S13]  /*02c0*/  ISETP.NE.AND P0, PT, R10, 0x3, PT ;  /* 0x000000030a00780c */ /* 0x000fda0003f05270 */
[----:B01----:R-:W-:Y:S05]  /*02d0*/  @!P0 BRA `(.L_x_1) ;  /* 0x0000000000308947 */ /* 0x003fea0003800000 */
[----:B------:R-:W0:Y:S01]  /*02e0*/  LDC.64 R12, c[0x0][0x390] ;  /* 0x0000e400ff0c7b82 */ /* 0x000e220000000a00 */
[----:B------:R-:W-:-:S05]  /*02f0*/  VIADD R8, R8, 0x1 ;  /* 0x0000000108087836 */ /* 0x000fca0000000000 */
[----:B------:R-:W-:-:S04]  /*0300*/  LOP3.LUT R8, R8, 0x3, RZ, 0xc0, !PT ;  /* 0x0000000308087812 */ /* 0x000fc800078ec0ff */
[----:B------:R-:W-:-:S07]  /*0310*/  IADD3 R8, PT, PT, -R8, RZ, RZ ;  /* 0x000000ff08087210 */ /* 0x000fce0007ffe1ff */
.L_x_2:
[----:B0-----:R-:W-:-:S06]  /*0320*/  IMAD.WIDE R10, R5, 0x4, R12 ;  /* 0x00000004050a7825 */ /* 0x001fcc00078e020c */
[----:B------:R-:W2:Y:S01]  /*0330*/  LDG.E R10, desc[UR4][R10.64] ;  /* 0x000000040a0a7981 */ /* 0x000ea2000c1e1900 */
[----:B------:R-:W-:Y:S01]  /*0340*/  IADD3 R8, PT, PT, R8, 0x1, RZ ;  /* 0x0000000108087810 */ /* 0x000fe20007ffe0ff */
[----:B------:R-:W-:-:S03]  /*0350*/  IMAD.IADD R5, R5, 0x1, R0 ;  /* 0x0000000105057824 */ /* 0x000fc600078e0200 */
[----:B------:R-:W-:Y:S01]  /*0360*/  ISETP.NE.AND P0, PT, R8, RZ, PT ;  /* 0x000000ff0800720c */ /* 0x000fe20003f05270 */
[----:B-12--5:R-:W-:-:S05]  /*0370*/  IMAD.IADD R9, R10, 0x1, R9 ;  /* 0x000000010a097824 */ /* 0x026fca00078e0209 */
[----:B------:R1:W-:Y:S07]  /*0380*/  STG.E desc[UR4][R2.64], R9 ;  /* 0x0000000902007986 */ /* 0x0003ee000c101904 */
[----:B------:R-:W-:Y:S05]  /*0390*/  @P0 BRA `(.L_x_2) ;  /* 0xfffffffc00e00947 */ /* 0x000fea000383ffff */
.L_x_1:
[----:B------:R-:W-:Y:S05]  /*03a0*/  BSYNC.RECONVERGENT B0 ;  /* 0x0000000000007941 */ /* 0x000fea0003800200 */
.L_x_0:
[----:B------:R-:W-:Y:S05]  /*03b0*/  @!P1 EXIT ;  /* 0x000000000000994d */ /* 0x000fea0003800000 */
.L_x_3:
[----:B------:R-:W-:-:S05]  /*03c0*/  IMAD.WIDE R16, R5, 0x4, R6 ;  /* 0x0000000405107825 */ /* 0x000fca00078e0206 */
[----:B------:R-:W2:Y:S01]  /*03d0*/  LDG.E R8, desc[UR4][R16.64] ;  /* 0x0000000410087981 */ /* 0x000ea2000c1e1900 */
[----:B------:R-:W-:Y:S01]  /*03e0*/  IMAD.WIDE R10, R0, 0x4, R16 ;  /* 0x00000004000a7825 */ /* 0x000fe200078e0210 */
[----:B0-2--5:R-:W-:-:S05]  /*03f0*/  IADD3 R19, PT, PT, R8, R9, RZ ;  /* 0x0000000908137210 */ /* 0x025fca0007ffe0ff */
[----:B------:R0:W-:Y:S04]  /*0400*/  STG.E desc[UR4][R2.64], R19 ;  /* 0x0000001302007986 */ /* 0x0001e8000c101904 */
[----:B------:R-:W2:Y:S01]  /*0410*/  LDG.E R8, desc[UR4][R10.64] ;  /* 0x000000040a087981 */ /* 0x000ea2000c1e1900 */
[----:B------:R-:W-:-:S04]  /*0420*/  IMAD.WIDE R12, R0, 0x4, R10 ;  /* 0x00000004000c7825 */ /* 0x000fc800078e020a */
[----:B--2---:R-:W-:-:S05]  /*0430*/  IMAD.IADD R21, R19, 0x1, R8 ;  /* 0x0000000113157824 */ /* 0x004fca00078e0208 */
[----:B------:R0:W-:Y:S04]  /*0440*/  STG.E desc[UR4][R2.64], R21 ;  /* 0x0000001502007986 */ /* 0x0001e8000c101904 */
[----:B------:R-:W2:Y:S01]  /*0450*/  LDG.E R8, desc[UR4][R12.64] ;  /* 0x000000040c087981 */ /* 0x000ea2000c1e1900 */
[----:B------:R-:W-:Y:S01]  /*0460*/  IMAD.WIDE R14, R0, 0x4, R12 ;  /* 0x00000004000e7825 */ /* 0x000fe200078e020c */
[----:B--2---:R-:W-:-:S05]  /*0470*/  IADD3 R23, PT, PT, R21, R8, RZ ;  /* 0x0000000815177210 */ /* 0x004fca0007ffe0ff */
[----:B------:R0:W-:Y:S04]  /*0480*/  STG.E desc[UR4][R2.64], R23 ;  /* 0x0000001702007986 */ /* 0x0001e8000c101904 */
[----:B------:R-:W1:Y:S01]  /*0490*/  LDG.E R14, desc[UR4][R14.64] ;  /* 0x000000040e0e7981 */ /* 0x000e62000c1e1900 */
[----:B------:R-:W-:-:S04]  /*04a0*/  LEA R5, R0, R5, 0x2 ;  /* 0x0000000500057211 */ /* 0x000fc800078e10ff */
[----:B------:R-:W-:Y:S01]  /*04b0*/  ISETP.GE.AND P0, PT, R5, R4, PT ;  /* 0x000000040500720c */ /* 0x000fe20003f06270 */
[----:B-1----:R-:W-:-:S05]  /*04c0*/  IMAD.IADD R9, R23, 0x1, R14 ;  /* 0x0000000117097824 */ /* 0x002fca00078e020e */
[----:B------:R0:W-:Y:S07]  /*04d0*/  STG.E desc[UR4][R2.64], R9 ;  /* 0x0000000902007986 */ /* 0x0001ee000c101904 */
[----:B------:R-:W-:Y:S05]  /*04e0*/  @!P0 BRA `(.L_x_3) ;  /* 0xfffffffc00b48947 */ /* 0x000fea000383ffff */
[----:B------:R-:W-:Y:S05]  /*04f0*/  EXIT ;  /* 0x000000000000794d */ /* 0x000fea0003800000 */
.L_x_4:
[----:B------:R-:W-:-:S00]  /*0500*/  BRA `(.L_x_4) ;  /* 0xfffffffc00fc7947 */ /* 0x000fc0000383ffff */
[----:B------:R-:W-:-:S00]  /*0510*/  NOP ;  /* 0x0000000000007918 */ /* 0x000fc00000000000 */
        /* <DEDUP_REMOVED lines=14> */
.L_x_11:


//--------------------- .text._Z10sigCompareiiiPKiPj --------------------------
	.section	.text._Z10sigCompareiiiPKiPj,"ax",@progbits
	.align	128
        .global         _Z10sigCompareiiiPKiPj
        .type           _Z10sigCompareiiiPKiPj,@function
        .size           _Z10sigCompareiiiPKiPj,(.L_x_12 - _Z10sigCompareiiiPKiPj)
        .other          _Z10sigCompareiiiPKiPj,@"STO_CUDA_ENTRY STV_DEFAULT"
_Z10sigCompareiiiPKiPj:
.text._Z10sigCompareiiiPKiPj:
[----:B------:R-:W-:Y:S01]  /*0000*/  LDC R1, c[0x0][0x37c] ;  /* 0x0000df00ff017b82 */ /* 0x000fe20000000800 */
[----:B------:R-:W0:Y:S07]  /*0010*/  S2R R0, SR_CTAID.X ;  /* 0x0000000000007919 */ /* 0x000e2e0000002500 */
[----:B------:R-:W1:Y:S01]  /*0020*/  LDC.64 R2, c[0x0][0x380] ;  /* 0x0000e000ff027b82 */ /* 0x000e620000000a00 */
[----:B------:R-:W0:Y:S01]  /*0030*/  LDCU UR4, c[0x0][0x360] ;  /* 0x00006c00ff0477ac */ /* 0x000e220008000800 */
[----:B------:R-:W0:Y:S01]  /*0040*/  S2R R5, SR_TID.X ;  /* 0x0000000000057919 */ /* 0x000e220000002100 */
[----:B-1----:R-:W-:-:S02]  /*0050*/  IMAD R3, R3, R2, RZ ;  /* 0x0000000203037224 */ /* 0x002fc400078e02ff */
[----:B0-----:R-:W-:-:S05]  /*0060*/  IMAD R0, R0, UR4, R5 ;  /* 0x0000000400007c24 */ /* 0x001fca000f8e0205 */
[----:B------:R-:W-:-:S13]  /*0070*/  ISETP.GE.AND P0, PT, R0, R3, PT ;  /* 0x000000030000720c */ /* 0x000fda0003f06270 */
[----:B------:R-:W-:Y:S05]  /*0080*/  @P0 EXIT ;  /* 0x000000000000094d */ /* 0x000fea0003800000 */
[----:B------:R-:W-:Y:S01]  /*0090*/  IABS R8, R2 ;  /* 0x0000000200087213 */ /* 0x000fe20000000000 */
[----:B------:R-:W0:Y:S01]  /*00a0*/  LDCU UR6, c[0x0][0x388] ;  /* 0x00007100ff0677ac */ /* 0x000e220008000800 */
[----:B------:R-:W-:Y:S02]  /*00b0*/  IABS R6, R0 ;  /* 0x0000000000067213 */ /* 0x000fe40000000000 */
[----:B------:R-:W1:Y:S01]  /*00c0*/  I2F.RP R3, R8 ;  /* 0x0000000800037306 */ /* 0x000e620000209400 */
[----:B------:R-:W-:Y:S01]  /*00d0*/  ISETP.GE.AND P2, PT, R0, RZ, PT ;  /* 0x000000ff0000720c */ /* 0x000fe20003f46270 */
[----:B------:R-:W2:Y:S06]  /*00e0*/  LDCU.64 UR4, c[0x0][0x358] ;  /* 0x00006b00ff0477ac */ /* 0x000eac0008000a00 */
[----:B-1----:R-:W1:Y:S02]  /*00f0*/  MUFU.RCP R3, R3 ;  /* 0x0000000300037308 */ /* 0x002e640000001000 */
[----:B-1----:R-:W-:-:S06]  /*0100*/  VIADD R4, R3, 0xffffffe ;  /* 0x0ffffffe03047836 */ /* 0x002fcc0000000000 */
[----:B------:R1:W3:Y:S02]  /*0110*/  F2I.FTZ.U32.TRUNC.NTZ R5, R4 ;  /* 0x0000000400057305 */ /* 0x0002e4000021f000 */
[----:B-1----:R-:W-:Y:S02]  /*0120*/  HFMA2 R4, -RZ, RZ, 0, 0 ;  /* 0x00000000ff047431 */ /* 0x002fe400000001ff */
[----:B---3--:R-:W-:-:S04]  /*0130*/  IMAD.MOV R7, RZ, RZ, -R5 ;  /* 0x000000ffff077224 */ /* 0x008fc800078e0a05 */
[----:B------:R-:W-:-:S04]  /*0140*/  IMAD R7, R7, R8, RZ ;  /* 0x0000000807077224 */ /* 0x000fc800078e02ff */
[----:B------:R-:W-:-:S06]  /*0150*/  IMAD.HI.U32 R5, R5, R7, R4 ;  /* 0x0000000705057227 */ /* 0x000fcc00078e0004 */
[----:B------:R-:W-:-:S04]  /*0160*/  IMAD.HI.U32 R5, R5, R6, RZ ;  /* 0x0000000605057227 */ /* 0x000fc800078e00ff */
[----:B------:R-:W-:-:S04]  /*0170*/  IMAD.MOV R5, RZ, RZ, -R5 ;  /* 0x000000ffff057224 */ /* 0x000fc800078e0a05 */
[C---:B------:R-:W-:Y:S02]  /*0180*/  IMAD R3, R8.reuse, R5, R6 ;  /* 0x0000000508037224 */ /* 0x040fe400078e0206 */
[----:B------:R-:W1:Y:S03]  /*0190*/  LDC.64 R6, c[0x0][0x390] ;  /* 0x0000e400ff067b82 */ /* 0x000e660000000a00 */
[----:B------:R-:W-:-:S13]  /*01a0*/  ISETP.GT.U32.AND P0, PT, R8, R3, PT ;  /* 0x000000030800720c */ /* 0x000fda0003f04070 */
[----:B------:R-:W-:Y:S02]  /*01b0*/  @!P0 IADD3 R3, PT, PT, R3, -R8, RZ ;  /* 0x8000000803038210 */ /* 0x000fe40007ffe0ff */
[----:B------:R-:W-:Y:S02]  /*01c0*/  ISETP.NE.AND P0, PT, R2, RZ, PT ;  /* 0x000000ff0200720c */ /* 0x000fe40003f05270 */
[----:B------:R-:W-:Y:S01]  /*01d0*/  ISETP.GT.U32.AND P1, PT, R8, R3, PT ;  /* 0x000000030800720c */ /* 0x000fe20003f24070 */
[----:B-1----:R-:W-:-:S06]  /*01e0*/  IMAD.WIDE R4, R0, 0x4, R6 ;  /* 0x0000000400047825 */ /* 0x002fcc00078e0206 */
[----:B--2---:R-:W2:Y:S06]  /*01f0*/  LDG.E R5, desc[UR4][R4.64] ;  /* 0x0000000404057981 */ /* 0x004eac000c1e1900 */
[----:B------:R-:W-:-:S05]  /*0200*/  @!P1 IMAD.IADD R3, R3, 0x1, -R8 ;  /* 0x0000000103039824 */ /* 0x000fca00078e0a08 */
[----:B------:R-:W-:Y:S02]  /*0210*/  @!P2 IADD3 R3, PT, PT, -R3, RZ, RZ ;  /* 0x000000ff0303a210 */ /* 0x000fe40007ffe1ff */
[----:B------:R-:W-:-:S04]  /*0220*/  @!P0 LOP3.LUT R3, RZ, R2, RZ, 0x33, !PT ;  /* 0x00000002ff038212 */ /* 0x000fc800078e33ff */
[----:B0-----:R-:W-:-:S05]  /*0230*/  IADD3 R3, PT, PT, -R3, UR6, R0 ;  /* 0x0000000603037c10 */ /* 0x001fca000fffe100 */
[----:B------:R-:W-:-:S06]  /*0240*/  IMAD.WIDE R2, R3, 0x4, R6 ;  /* 0x0000000403027825 */ /* 0x000fcc00078e0206 */
[----:B------:R-:W2:Y:S02]  /*0250*/  LDG.E R2, desc[UR4][R2.64] ;  /* 0x0000000402027981 */ /* 0x000ea4000c1e1900 */
[----:B--2---:R-:W-:-:S13]  /*0260*/  ISETP.NE.AND P0, PT, R2, R5, PT ;  /* 0x000000050200720c */ /* 0x004fda0003f05270 */
[----:B------:R-:W-:Y:S05]  /*0270*/  @P0 EXIT ;  /* 0x000000000000094d */ /* 0x000fea0003800000 */
[----:B------:R-:W0:Y:S01]  /*0280*/  LDC.64 R2, c[0x0][0x398] ;  /* 0x0000e600ff027b82 */ /* 0x000e220000000a00 */
[----:B------:R-:W-:Y:S01]  /*0290*/  MOV R5, 0x1 ;  /* 0x0000000100057802 */ /* 0x000fe20000000f00 */
[----:B0-----:R-:W-:-:S05]  /*02a0*/  IMAD.WIDE R2, R0, 0x4, R2 ;  /* 0x0000000400027825 */ /* 0x001fca00078e0202 */
[----:B------:R-:W-:Y:S01]  /*02b0*/  STG.E desc[UR4][R2.64], R5 ;  /* 0x0000000502007986 */ /* 0x000fe2000c101904 */
[----:B------:R-:W-:Y:S05]  /*02c0*/  EXIT ;  /* 0x000000000000794d */ /* 0x000fea0003800000 */
.L_x_5:
        /* <DEDUP_REMOVED lines=11> */
.L_x_12:


//--------------------- .text._Z11signCurrentiiPKiS0_S0_Pj --------------------------
	.section	.text._Z11signCurrentiiPKiS0_S0_Pj,"ax",@progbits
	.align	128
        .global         _Z11signCurrentiiPKiS0_S0_Pj
        .type           _Z11signCurrentiiPKiS0_S0_Pj,@function
        .size           _Z11signCurrentiiPKiS0_S0_Pj,(.L_x_13 - _Z11signCurrentiiPKiS0_S0_Pj)
        .other          _Z11signCurrentiiPKiS0_S0_Pj,@"STO_CUDA_ENTRY STV_DEFAULT"
_Z11signCurrentiiPKiS0_S0_Pj:
.text._Z11signCurrentiiPKiS0_S0_Pj:
[----:B------:R-:W-:Y:S01]  /*0000*/  LDC R1, c[0x0][0x37c] ;  /* 0x0000df00ff017b82 */ /* 0x000fe20000000800 */
[----:B------:R-:W0:Y:S07]  /*0010*/  S2R R0, SR_CTAID.X ;  /* 0x0000000000007919 */ /* 0x000e2e0000002500 */
[----:B------:R-:W1:Y:S01]  /*0020*/  LDC.64 R2, c[0x0][0x380] ;  /* 0x0000e000ff027b82 */ /* 0x000e620000000a00 */
[----:B------:R-:W0:Y:S01]  /*0030*/  LDCU UR4, c[0x0][0x360] ;  /* 0x00006c00ff0477ac */ /* 0x000e220008000800 */
[----:B------:R-:W0:Y:S01]  /*0040*/  S2R R5, SR_TID.X ;  /* 0x0000000000057919 */ /* 0x000e220000002100 */
[----:B-1----:R-:W-:-:S02]  /*0050*/  VIADD R2, R2, 0xffffffff ;  /* 0xffffffff02027836 */ /* 0x002fc40000000000 */
[----:B0-----:R-:W-:Y:S02]  /*0060*/  IMAD R0, R0, UR4, R5 ;  /* 0x0000000400007c24 */ /* 0x001fe4000f8e0205 */
[----:B------:R-:W-:-:S05]  /*0070*/  IMAD R5, R2, R3, RZ ;  /* 0x0000000302057224 */ /* 0x000fca00078e02ff */
[----:B------:R-:W-:-:S13]  /*0080*/  ISETP.GE.AND P0, PT, R0, R5, PT ;  /* 0x000000050000720c */ /* 0x000fda0003f06270 */
[----:B------:R-:W-:Y:S05]  /*0090*/  @P0 EXIT ;  /* 0x000000000000094d */ /* 0x000fea0003800000 */
[----:B------:R-:W-:Y:S01]  /*00a0*/  IABS R7, R3 ;  /* 0x0000000300077213 */ /* 0x000fe20000000000 */
[----:B------:R-:W0:Y:S03]  /*00b0*/  LDCU.64 UR4, c[0x0][0x358] ;  /* 0x00006b00ff0477ac */ /* 0x000e260008000a00 */
[----:B------:R-:W1:Y:S08]  /*00c0*/  I2F.RP R2, R7 ;  /* 0x0000000700027306 */ /* 0x000e700000209400 */
[----:B-1----:R-:W1:Y:S02]  /*00d0*/  MUFU.RCP R2, R2 ;  /* 0x0000000200027308 */ /* 0x002e640000001000 */
[----:B-1----:R-:W-:-:S06]  /*00e0*/  VIADD R4, R2, 0xffffffe ;  /* 0x0ffffffe02047836 */ /* 0x002fcc0000000000 */
[----:B------:R1:W2:Y:S02]  /*00f0*/  F2I.FTZ.U32.TRUNC.NTZ R5, R4 ;  /* 0x0000000400057305 */ /* 0x0002a4000021f000 */
[----:B-1----:R-:W-:Y:S02]  /*0100*/  IMAD.MOV.U32 R4, RZ, RZ, RZ ;  /* 0x000000ffff047224 */ /* 0x002fe400078e00ff */
[----:B--2---:R-:W-:-:S04]  /*0110*/  IMAD.MOV R6, RZ, RZ, -R5 ;  /* 0x000000ffff067224 */ /* 0x004fc800078e0a05 */
[----:B------:R-:W-:Y:S01]  /*0120*/  IMAD R9, R6, R7, RZ ;  /* 0x0000000706097224 */ /* 0x000fe200078e02ff */
[----:B------:R-:W-:-:S03]  /*0130*/  IABS R6, R0 ;  /* 0x0000000000067213 */ /* 0x000fc60000000000 */
[----:B------:R-:W-:Y:S02]  /*0140*/  IMAD.HI.U32 R5, R5, R9, R4 ;  /* 0x0000000905057227 */ /* 0x000fe400078e0004 */
[----:B------:R-:W1:Y:S04]  /*0150*/  LDC.64 R8, c[0x0][0x388] ;  /* 0x0000e200ff087b82 */ /* 0x000e680000000a00 */
[----:B------:R-:W-:-:S04]  /*0160*/  IMAD.HI.U32 R5, R5, R6, RZ ;  /* 0x0000000605057227 */ /* 0x000fc800078e00ff */
[----:B------:R-:W-:-:S04]  /*0170*/  IMAD.MOV R2, RZ, RZ, -R5 ;  /* 0x000000ffff027224 */ /* 0x000fc800078e0a05 */
[----:B------:R-:W-:-:S05]  /*0180*/  IMAD R2, R7, R2, R6 ;  /* 0x0000000207027224 */ /* 0x000fca00078e0206 */
[----:B------:R-:W-:-:S13]  /*0190*/  ISETP.GT.U32.AND P2, PT, R7, R2, PT ;  /* 0x000000020700720c */ /* 0x000fda0003f44070 */
[----:B------:R-:W-:Y:S02]  /*01a0*/  @!P2 IMAD.IADD R2, R2, 0x1, -R7 ;  /* 0x000000010202a824 */ /* 0x000fe400078e0a07 */
[----:B------:R-:W-:Y:S01]  /*01b0*/  @!P2 VIADD R5, R5, 0x1 ;  /* 0x000000010505a836 */ /* 0x000fe20000000000 */
[----:B------:R-:W-:Y:S02]  /*01c0*/  ISETP.NE.AND P2, PT, R3, RZ, PT ;  /* 0x000000ff0300720c */ /* 0x000fe40003f45270 */
[----:B------:R-:W-:Y:S02]  /*01d0*/  ISETP.GE.U32.AND P0, PT, R2, R7, PT ;  /* 0x000000070200720c */ /* 0x000fe40003f06070 */
[----:B------:R-:W-:Y:S01]  /*01e0*/  LOP3.LUT R2, R0, R3, RZ, 0x3c, !PT ;  /* 0x0000000300027212 */ /* 0x000fe200078e3cff */
[----:B------:R-:W2:Y:S03]  /*01f0*/  LDC.64 R6, c[0x0][0x398] ;  /* 0x0000e600ff067b82 */ /* 0x000ea60000000a00 */
[----:B------:R-:W-:-:S07]  /*0200*/  ISETP.GE.AND P1, PT, R2, RZ, PT ;  /* 0x000000ff0200720c */ /* 0x000fce0003f26270 */
[----:B------:R-:W-:-:S06]  /*0210*/  @P0 VIADD R5, R5, 0x1 ;  /* 0x0000000105050836 */ /* 0x000fcc0000000000 */
[----:B------:R-:W-:Y:S01]  /*0220*/  @!P1 IMAD.MOV R5, RZ, RZ, -R5 ;  /* 0x000000ffff059224 */ /* 0x000fe200078e0a05 */
[----:B------:R-:W-:-:S05]  /*0230*/  @!P2 LOP3.LUT R5, RZ, R3, RZ, 0x33, !PT ;  /* 0x00000003ff05a212 */ /* 0x000fca00078e33ff */
[----:B------:R-:W-:Y:S02]  /*0240*/  IMAD.MOV R2, RZ, RZ, -R5 ;  /* 0x000000ffff027224 */ /* 0x000fe400078e0a05 */
[----:B--2---:R-:W-:Y:S02]  /*0250*/  IMAD.WIDE R6, R5, 0x4, R6 ;  /* 0x0000000405067825 */ /* 0x004fe400078e0206 */
[----:B------:R-:W2:Y:S02]  /*0260*/  LDC.64 R4, c[0x0][0x390] ;  /* 0x0000e400ff047b82 */ /* 0x000ea40000000a00 */
[----:B------:R-:W-:Y:S02]  /*0270*/  IMAD R3, R3, R2, R0 ;  /* 0x0000000203037224 */ /* 0x000fe400078e0200 */
[----:B0-----:R-:W3:Y:S02]  /*0280*/  LDG.E R2, desc[UR4][R6.64+0x4] ;  /* 0x0000040406027981 */ /* 0x001ee4000c1e1900 */
[----:B-1----:R-:W-:-:S06]  /*0290*/  IMAD.WIDE R8, R3, 0x4, R8 ;  /* 0x0000000403087825 */ /* 0x002fcc00078e0208 */
[----:B------:R-:W3:Y:S01]  /*02a0*/  LDG.E R9, desc[UR4][R8.64] ;  /* 0x0000000408097981 */ /* 0x000ee2000c1e1900 */
[----:B--2---:R-:W-:-:S06]  /*02b0*/  IMAD.WIDE R4, R3, 0x4, R4 ;  /* 0x0000000403047825 */ /* 0x004fcc00078e0204 */
[----:B------:R0:W2:Y:S01]  /*02c0*/  LDG.E R4, desc[UR4][R4.64] ;  /* 0x0000000404047981 */ /* 0x0000a2000c1e1900 */
[----:B---3--:R-:W-:-:S06]  /*02d0*/  IMAD.WIDE R2, R9, R2, RZ ;  /* 0x0000000209027225 */ /* 0x008fcc00078e02ff */
[----:B------:R-:W-:-:S04]  /*02e0*/  IMAD.WIDE.U32 R10, R3, -0x41a850b1, RZ ;  /* 0xbe57af4f030a7825 */ /* 0x000fc800078e00ff */
[----:B------:R-:W-:-:S04]  /*02f0*/  IMAD.WIDE.U32 R12, P0, R2, -0x79c9653e, R10 ;  /* 0x86369ac2020c7825 */ /* 0x000fc8000780000a */
[C---:B------:R-:W-:Y:S01]  /*0300*/  IMAD.WIDE.U32 R10, R2.reuse, -0x41a850b1, RZ ;  /* 0xbe57af4f020a7825 */ /* 0x040fe200078e00ff */
[----:B------:R-:W-:-:S04]  /*0310*/  IADD3 R14, P1, PT, R2, R13, RZ ;  /* 0x0000000d020e7210 */ /* 0x000fc80007f3e0ff */
[----:B------:R-:W-:Y:S02]  /*0320*/  IADD3.X R15, PT, PT, RZ, R3, RZ, P0, P1 ;  /* 0x00000003ff0f7210 */ /* 0x000fe400007e24ff */
[----:B------:R-:W-:-:S05]  /*0330*/  IADD3 RZ, P0, PT, R11, R12, RZ ;  /* 0x0000000c0bff7210 */ /* 0x000fca0007f1e0ff */
[----:B------:R-:W-:-:S03]  /*0340*/  IMAD.WIDE.U32.X R6, R3, -0x79c9653e, R14, P0 ;  /* 0x86369ac203067825 */ /* 0x000fc600000e040e */
[----:B------:R-:W-:-:S05]  /*0350*/  IADD3 R6, P0, PT, -R2, R6, RZ ;  /* 0x0000000602067210 */ /* 0x000fca0007f1e1ff */
[----:B------:R-:W-:Y:S01]  /*0360*/  IMAD.X R7, R7, 0x1, ~R3, P0 ;  /* 0x0000000107077824 */ /* 0x000fe200000e0e03 */
[----:B0-----:R-:W-:Y:S02]  /*0370*/  IADD3 R5, P0, PT, R6, 0x41a850b1, RZ ;  /* 0x41a850b106057810 */ /* 0x001fe40007f1e0ff */
[----:B------:R-:W-:Y:S02]  /*0380*/  ISETP.LT.AND P1, PT, R3, RZ, PT ;  /* 0x000000ff0300720c */ /* 0x000fe40003f21270 */
[----:B------:R-:W-:Y:S02]  /*0390*/  IADD3.X R8, PT, PT, R7, 0x79c9653d, RZ, P0, !PT ;  /* 0x79c9653d07087810 */ /* 0x000fe400007fe4ff */
[----:B------:R-:W-:Y:S02]  /*03a0*/  SEL R5, R5, R6, P1 ;  /* 0x0000000605057207 */ /* 0x000fe40000800000 */
[----:B------:R-:W-:-:S04]  /*03b0*/  SEL R6, R8, R7, P1 ;  /* 0x0000000708067207 */ /* 0x000fc80000800000 */
[----:B------:R-:W-:-:S04]  /*03c0*/  SHF.R.S64 R5, R5, 0x13, R6 ;  /* 0x0000001305057819 */ /* 0x000fc80000001006 */
[----:B------:R-:W-:-:S04]  /*03d0*/  LEA.HI R5, P0, R6, R5, RZ, 0x1 ;  /* 0x0000000506057211 */ /* 0x000fc800078108ff */
[----:B------:R-:W-:Y:S01]  /*03e0*/  LEA.HI.X.SX32 R6, R6, RZ, 0xd, P0 ;  /* 0x000000ff06067211 */ /* 0x000fe200000f6eff */
[----:B------:R-:W-:-:S04]  /*03f0*/  IMAD.WIDE.U32 R2, R5, -0xf4261, R2 ;  /* 0xfff0bd9f05027825 */ /* 0x000fc800078e0002 */
[----:B------:R-:W-:Y:S01]  /*0400*/  IMAD R6, R6, -0xf4261, RZ ;  /* 0xfff0bd9f06067824 */ /* 0x000fe200078e02ff */
[----:B--2---:R-:W-:-:S04]  /*0410*/  IADD3 R2, P0, PT, R4, R2, RZ ;  /* 0x0000000204027210 */ /* 0x004fc80007f1e0ff */
[----:B------:R-:W-:-:S04]  /*0420*/  IADD3 R3, PT, PT, R3, -R5, R6 ;  /* 0x8000000503037210 */ /* 0x000fc80007ffe006 */
[----:B------:R-:W-:-:S05]  /*0430*/  LEA.HI.X.SX32 R3, R4, R3, 0x1, P0 ;  /* 0x0000000304037211 */ /* 0x000fca00000f0eff */
[----:B------:R-:W-:-:S04]  /*0440*/  IMAD.WIDE.U32 R4, R3, -0x41a850b1, RZ ;  /* 0xbe57af4f03047825 */ /* 0x000fc800078e00ff */
[----:B------:R-:W-:-:S04]  /*0450*/  IMAD.WIDE.U32 R6, P0, R2, -0x79c9653e, R4 ;  /* 0x86369ac202067825 */ /* 0x000fc80007800004 */
[C---:B------:R-:W-:Y:S01]  /*0460*/  IMAD.WIDE.U32 R4, R2.reuse, -0x41a850b1, RZ ;  /* 0xbe57af4f02047825 */ /* 0x040fe200078e00ff */
[----:B------:R-:W-:-:S04]  /*0470*/  IADD3 R8, P1, PT, R2, R7, RZ ;  /* 0x0000000702087210 */ /* 0x000fc80007f3e0ff */
[----:B------:R-:W-:Y:S02]  /*0480*/  IADD3.X R9, PT, PT, RZ, R3, RZ, P0, P1 ;  /* 0x00000003ff097210 */ /* 0x000fe400007e24ff */
[----:B------:R-:W-:Y:S02]  /*0490*/  IADD3 RZ, P0, PT, R5, R6, RZ ;  /* 0x0000000605ff7210 */ /* 0x000fe40007f1e0ff */
[----:B------:R-:W0:Y:S03]  /*04a0*/  LDC.64 R6, c[0x0][0x3a0] ;  /* 0x0000e800ff067b82 */ /* 0x000e260000000a00 */
[----:B------:R-:W-:-:S03]  /*04b0*/  IMAD.WIDE.U32.X R4, R3, -0x79c9653e, R8, P0 ;  /* 0x86369ac203047825 */ /* 0x000fc600000e0408 */
[----:B------:R-:W-:-:S05]  /*04c0*/  IADD3 R4, P0, PT, -R2, R4, RZ ;  /* 0x0000000402047210 */ /* 0x000fca0007f1e1ff */
[----:B------:R-:W-:Y:S01]  /*04d0*/  IMAD.X R5, R5, 0x1, ~R3, P0 ;  /* 0x0000000105057824 */ /* 0x000fe200000e0e03 */
[----:B------:R-:W-:Y:S02]  /*04e0*/  IADD3 R9, P0, PT, R4, 0x41a850b1, RZ ;  /* 0x41a850b104097810 */ /* 0x000fe40007f1e0ff */
[----:B------:R-:W-:Y:S02]  /*04f0*/  ISETP.LT.AND P1, PT, R3, RZ, PT ;  /* 0x000000ff0300720c */ /* 0x000fe40003f21270 */
[----:B------:R-:W-:Y:S02]  /*0500*/  IADD3.X R8, PT, PT, R5, 0x79c9653d, RZ, P0, !PT ;  /* 0x79c9653d05087810 */ /* 0x000fe400007fe4ff */
[----:B------:R-:W-:Y:S02]  /*0510*/  SEL R3, R9, R4, P1 ;  /* 0x0000000409037207 */ /* 0x000fe40000800000 */
[----:B------:R-:W-:-:S04]  /*0520*/  SEL R4, R8, R5, P1 ;  /* 0x0000000508047207 */ /* 0x000fc80000800000 */
[----:B------:R-:W-:-:S04]  /*0530*/  SHF.R.U64 R3, R3, 0x13, R4 ;  /* 0x0000001303037819 */ /* 0x000fc80000001204 */
[----:B------:R-:W-:Y:S01]  /*0540*/  LEA.HI R3, R4, R3, RZ, 0x1 ;  /* 0x0000000304037211 */ /* 0x000fe200078f08ff */
[----:B0-----:R-:W-:-:S04]  /*0550*/  IMAD.WIDE R4, R0, 0x4, R6 ;  /* 0x0000000400047825 */ /* 0x001fc800078e0206 */
[----:B------:R-:W-:-:S05]  /*0560*/  IMAD R3, R3, -0xf4261, R2 ;  /* 0xfff0bd9f03037824 */ /* 0x000fca00078e0202 */
[----:B------:R-:W-:Y:S01]  /*0570*/  STG.E desc[UR4][R4.64], R3 ;  /* 0x0000000304007986 */ /* 0x000fe2000c101904 */
[----:B------:R-:W-:Y:S05]  /*0580*/  EXIT ;  /* 0x000000000000794d */ /* 0x000fea0003800000 */
.L_x_6:
        /* <DEDUP_REMOVED lines=15> */
.L_x_13:


//--------------------- .text._Z10signReduceiiPjPi --------------------------
	.section	.text._Z10signReduceiiPjPi,"ax",@progbits
	.align	128
        .global         _Z10signReduceiiPjPi
        .type           _Z10signReduceiiPjPi,@function
        .size           _Z10signReduceiiPjPi,(.L_x_14 - _Z10signReduceiiPjPi)
        .other          _Z10signReduceiiPjPi,@"STO_CUDA_ENTRY STV_DEFAULT"
_Z10signReduceiiPjPi:
.text._Z10signReduceiiPjPi:
[----:B------:R-:W-:Y:S01]  /*0000*/  LDC R1, c[0x0][0x37c] ;  /* 0x0000df00ff017b82 */ /* 0x000fe20000000800 */
[----:B------:R-:W0:Y:S01]  /*0010*/  S2R R3, SR_CTAID.X ;  /* 0x0000000000037919 */ /* 0x000e220000002500 */
[----:B------:R-:W0:Y:S01]  /*0020*/  LDCU UR4, c[0x0][0x360] ;  /* 0x00006c00ff0477ac */ /* 0x000e220008000800 */
[----:B------:R-:W0:Y:S01]  /*0030*/  S2R R0, SR_TID.X ;  /* 0x0000000000007919 */ /* 0x000e220000002100 */
[----:B------:R-:W1:Y:S01]  /*0040*/  LDCU UR5, c[0x0][0x384] ;  /* 0x00007080ff0577ac */ /* 0x000e620008000800 */
[----:B0-----:R-:W-:-:S05]  /*0050*/  IMAD R3, R3, UR4, R0 ;  /* 0x0000000403037c24 */ /* 0x001fca000f8e0200 */
[----:B-1----:R-:W-:-:S13]  /*0060*/  ISETP.GE.AND P0, PT, R3, UR5, PT ;  /* 0x0000000503007c0c */ /* 0x002fda000bf06270 */
[----:B------:R-:W-:Y:S05]  /*0070*/  @P0 EXIT ;  /* 0x000000000000094d */ /* 0x000fea0003800000 */
[----:B------:R-:W0:Y:S01]  /*0080*/  LDCU UR4, c[0x0][0x380] ;  /* 0x00007000ff0477ac */ /* 0x000e220008000800 */
[----:B------:R-:W1:Y:S01]  /*0090*/  LDC.64 R4, c[0x0][0x390] ;  /* 0x0000e400ff047b82 */ /* 0x000e620000000a00 */
[----:B------:R-:W-:Y:S01]  /*00a0*/  BSSY.RECONVERGENT B0, `(.L_x_7) ;  /* 0x0000011000007945 */ /* 0x000fe20003800200 */
[----:B------:R-:W-:Y:S01]  /*00b0*/  IMAD.MOV.U32 R9, RZ, RZ, 0xf4261 ;  /* 0x000f4261ff097424 */ /* 0x000fe200078e00ff */
[----:B------:R-:W2:Y:S01]  /*00c0*/  LDCU.64 UR6, c[0x0][0x358] ;  /* 0x00006b00ff0677ac */ /* 0x000ea20008000a00 */
[----:B0-----:R-:W-:-:S04]  /*00d0*/  UIADD3 UR4, UPT, UPT, UR4, -0x1, URZ ;  /* 0xffffffff04047890 */ /* 0x001fc8000fffe0ff */
[----:B------:R-:W-:Y:S01]  /*00e0*/  UIMAD UR4, UR4, UR5, URZ ;  /* 0x00000005040472a4 */ /* 0x000fe2000f8e02ff */
[----:B-1----:R-:W-:-:S05]  /*00f0*/  IMAD.WIDE R4, R3, 0x4, R4 ;  /* 0x0000000403047825 */ /* 0x002fca00078e0204 */
[----:B------:R-:W-:-:S13]  /*0100*/  ISETP.GE.AND P0, PT, R3, UR4, PT ;  /* 0x0000000403007c0c */ /* 0x000fda000bf06270 */
[----:B--2---:R-:W-:Y:S05]  /*0110*/  @P0 BRA `(.L_x_8) ;  /* 0x0000000000240947 */ /* 0x004fea0003800000 */
[----:B------:R-:W0:Y:S01]  /*0120*/  LDC.64 R6, c[0x0][0x388] ;  /* 0x0000e200ff067b82 */ /* 0x000e220000000a00 */
[----:B------:R-:W-:Y:S02]  /*0130*/  HFMA2 R9, -RZ, RZ, 8.94069671630859375e-07, 3.189453125 ;  /* 0x000f4261ff097431 */ /* 0x000fe400000001ff */
[----:B------:R-:W-:-:S07]  /*0140*/  IMAD.MOV.U32 R11, RZ, RZ, R3 ;  /* 0x000000ffff0b7224 */ /* 0x000fce00078e0003 */
.L_x_9:
[----:B0-----:R-:W-:-:S06]  /*0150*/  IMAD.WIDE R2, R11, 0x4, R6 ;  /* 0x000000040b027825 */ /* 0x001fcc00078e0206 */
[----:B------:R-:W2:Y:S01]  /*0160*/  LDG.E R2, desc[UR6][R2.64] ;  /* 0x0000000602027981 */ /* 0x000ea2000c1e1900 */
[----:B------:R-:W-:-:S04]  /*0170*/  IADD3 R11, PT, PT, R11, UR5, RZ ;  /* 0x000000050b0b7c10 */ /* 0x000fc8000fffe0ff */
[----:B------:R-:W-:Y:S02]  /*0180*/  ISETP.GE.AND P0, PT, R11, UR4, PT ;  /* 0x000000040b007c0c */ /* 0x000fe4000bf06270 */
[----:B--2---:R-:W-:-:S11]  /*0190*/  VIMNMX.U32 R9, PT, PT, R2, R9, PT ;  /* 0x0000000902097248 */ /* 0x004fd60003fe0000 */
[----:B------:R-:W-:Y:S05]  /*01a0*/  @!P0 BRA `(.L_x_9) ;  /* 0xfffffffc00e88947 */ /* 0x000fea000383ffff */
.L_x_8:
[----:B------:R-:W-:Y:S05]  /*01b0*/  BSYNC.RECONVERGENT B0 ;  /* 0x0000000000007941 */ /* 0x000fea0003800200 */
.L_x_7:
[----:B------:R-:W-:Y:S01]  /*01c0*/  STG.E desc[UR6][R4.64], R9 ;  /* 0x0000000904007986 */ /* 0x000fe2000c101906 */
[----:B------:R-:W-:Y:S05]  /*01d0*/  EXIT ;  /* 0x000000000000794d */ /* 0x000fea0003800000 */
.L_x_10:
        /* <DEDUP_REMOVED lines=10> */
.L_x_14:


//--------------------- .nv.shared.reserved.0     --------------------------
	.section	.nv.shared.reserved.0,"aw",@nobits
	.weak		__nv_reservedSMEM_offset_0_alias
	.size		__nv_reservedSMEM_offset_0_alias, 0, 64
	.other		__nv_reservedSMEM_offset_0_alias,@"STO_CUDA_RESERVED_SHARED STV_DEFAULT"
__nv_reservedSMEM_offset_0_alias:
	.zero		0
	.zero		64


//--------------------- .nv.constant0._Z12sigComReduceiiPiPj --------------------------
	.section	.nv.constant0._Z12sigComReduceiiPiPj,"a",@progbits
	.sectionflags	@""
	.align	4
.nv.constant0._Z12sigComReduceiiPiPj:
	.zero		920


//--------------------- .nv.constant0._Z10sigCompareiiiPKiPj --------------------------
	.section	.nv.constant0._Z10sigCompareiiiPKiPj,"a",@progbits
	.sectionflags	@""
	.align	4
.nv.constant0._Z10sigCompareiiiPKiPj:
	.zero		928


//--------------------- .nv.constant0._Z11signCurrentiiPKiS0_S0_Pj --------------------------
	.section	.nv.constant0._Z11signCurrentiiPKiS0_S0_Pj,"a",@progbits
	.sectionflags	@""
	.align	4
.nv.constant0._Z11signCurrentiiPKiS0_S0_Pj:
	.zero		936


//--------------------- .nv.constant0._Z10signReduceiiPjPi --------------------------
	.section	.nv.constant0._Z10signReduceiiPjPi,"a",@progbits
	.sectionflags	@""
	.align	4
.nv.constant0._Z10signReduceiiPjPi:
	.zero		920


//--------------------- SYMBOLS --------------------------

	.type		.nv.reservedSmem.offset0,@object
	.size		.nv.reservedSmem.offset0,0x4
